	.headerflags	@"EF_CUDA_TEXMODE_UNIFIED EF_CUDA_64BIT_ADDRESS EF_CUDA_ACCELERATORS EF_CUDA_SM90 EF_CUDA_VIRTUAL_SM(EF_CUDA_SM90)"
	.elftype	@"ET_EXEC"


//--------------------- .nv.info                  --------------------------
	.section	.nv.info,"",@"SHT_CUDA_INFO"
	.align	4


	//----- nvinfo : EIATTR_REGCOUNT
	.align		4
        /*0000*/ 	.byte	0x04, 0x2f
        /*0002*/ 	.short	(.L_1 - .L_0)
	.align		4
.L_0:
        /*0004*/ 	.word	index@(triton_poi_fused__native_batch_norm_legit_no_training_max_pool2d_with_indices_relu_8)
        /*0008*/ 	.word	0x00000022


	//----- nvinfo : EIATTR_MIN_STACK_SIZE
	.align		4
.L_1:
        /*000c*/ 	.byte	0x04, 0x12
        /*000e*/ 	.short	(.L_3 - .L_2)
	.align		4
.L_2:
        /*0010*/ 	.word	index@(triton_poi_fused__native_batch_norm_legit_no_training_max_pool2d_with_indices_relu_8)
        /*0014*/ 	.word	0x00000000


	//----- nvinfo : EIATTR_FRAME_SIZE
	.align		4
.L_3:
        /*0018*/ 	.byte	0x04, 0x11
        /*001a*/ 	.short	(.L_5 - .L_4)
	.align		4
.L_4:
        /*001c*/ 	.word	index@(triton_poi_fused__native_batch_norm_legit_no_training_max_pool2d_with_indices_relu_8)
        /*0020*/ 	.word	0x00000000


	//----- nvinfo : EIATTR_MIN_STACK_SIZE
	.align		4
.L_5:
        /*0024*/ 	.byte	0x04, 0x12
        /*0026*/ 	.short	(.L_7 - .L_6)
	.align		4
.L_6:
        /*0028*/ 	.word	index@(triton_poi_fused__native_batch_norm_legit_no_training_max_pool2d_with_indices_relu_8)
        /*002c*/ 	.word	0x00000000
.L_7:


//--------------------- .nv.info.triton_poi_fused__native_batch_norm_legit_no_training_max_pool2d_with_indices_relu_8 --------------------------
	.section	.nv.info.triton_poi_fused__native_batch_norm_legit_no_training_max_pool2d_with_indices_relu_8,"",@"SHT_CUDA_INFO"
	.sectionflags	@""
	.align	4


	//----- nvinfo : EIATTR_CUDA_API_VERSION
	.align		4
        /*0000*/ 	.byte	0x04, 0x37
        /*0002*/ 	.short	(.L_9 - .L_8)
.L_8:
        /*0004*/ 	.word	0x0000007c


	//----- nvinfo : EIATTR_KPARAM_INFO
	.align		4
.L_9:
        /*0008*/ 	.byte	0x04, 0x17
        /*000a*/ 	.short	(.L_11 - .L_10)
.L_10:
        /*000c*/ 	.word	0x00000000
        /*0010*/ 	.short	0x0002
        /*0012*/ 	.short	0x0010
        /*0014*/ 	.byte	0x00, 0xf0, 0x11, 0x00


	//----- nvinfo : EIATTR_KPARAM_INFO
	.align		4
.L_11:
        /*0018*/ 	.byte	0x04, 0x17
        /*001a*/ 	.short	(.L_13 - .L_12)
.L_12:
        /*001c*/ 	.word	0x00000000
        /*0020*/ 	.short	0x0001
        /*0022*/ 	.short	0x0008
        /*0024*/ 	.byte	0x00, 0xf4, 0x21, 0x00


	//----- nvinfo : EIATTR_KPARAM_INFO
	.align		4
.L_13:
        /*0028*/ 	.byte	0x04, 0x17
        /*002a*/ 	.short	(.L_15 - .L_14)
.L_14:
        /*002c*/ 	.word	0x00000000
        /*0030*/ 	.short	0x0000
        /*0032*/ 	.short	0x0000
        /*0034*/ 	.byte	0x00, 0xf4, 0x21, 0x00


	//----- nvinfo : EIATTR_SPARSE_MMA_MASK
	.align		4
.L_15:
        /*0038*/ 	.byte	0x03, 0x50
        /*003a*/ 	.short	0x0000


	//----- nvinfo : EIATTR_MAXREG_COUNT
	.align		4
        /*003c*/ 	.byte	0x03, 0x1b
        /*003e*/ 	.short	0x00ff


	//----- nvinfo : EIATTR_EXIT_INSTR_OFFSETS
	.align		4
        /*0040*/ 	.byte	0x04, 0x1c
        /*0042*/ 	.short	(.L_17 - .L_16)


	//   ....[0]....
.L_16:
        /*0044*/ 	.word	0x00001560


	//   ....[1]....
        /*0048*/ 	.word	0x00001580


	//----- nvinfo : EIATTR_REQNTID
	.align		4
.L_17:
        /*004c*/ 	.byte	0x04, 0x10
        /*004e*/ 	.short	(.L_19 - .L_18)
.L_18:
        /*0050*/ 	.word	0x00000080
        /*0054*/ 	.word	0x00000001
        /*0058*/ 	.word	0x00000001


	//----- nvinfo : EIATTR_CBANK_PARAM_SIZE
	.align		4
.L_19:
        /*005c*/ 	.byte	0x03, 0x19
        /*005e*/ 	.short	0x0014


	//----- nvinfo : EIATTR_PARAM_CBANK
	.align		4
        /*0060*/ 	.byte	0x04, 0x0a
        /*0062*/ 	.short	(.L_21 - .L_20)
	.align		4
.L_20:
        /*0064*/ 	.word	index@(.nv.constant0.triton_poi_fused__native_batch_norm_legit_no_training_max_pool2d_with_indices_relu_8)
        /*0068*/ 	.short	0x0210
        /*006a*/ 	.short	0x0014


	//----- nvinfo : EIATTR_SW_WAR
	.align		4
.L_21:
        /*006c*/ 	.byte	0x04, 0x36
        /*006e*/ 	.short	(.L_23 - .L_22)
.L_22:
        /*0070*/ 	.word	0x00000008
.L_23:


//--------------------- .nv.callgraph             --------------------------
	.section	.nv.callgraph,"",@"SHT_CUDA_CALLGRAPH"
	.align	4
	.sectionentsize	8
	.align		4
        /*0000*/ 	.word	0x00000000
	.align		4
        /*0004*/ 	.word	0xffffffff
	.align		4
        /*0008*/ 	.word	0x00000000
	.align		4
        /*000c*/ 	.word	0xfffffffe
	.align		4
        /*0010*/ 	.word	0x00000000
	.align		4
        /*0014*/ 	.word	0xfffffffd
	.align		4
        /*0018*/ 	.word	0x00000000
	.align		4
        /*001c*/ 	.word	0xfffffffc


//--------------------- .text.triton_poi_fused__native_batch_norm_legit_no_training_max_pool2d_with_indices_relu_8 --------------------------
	.section	.text.triton_poi_fused__native_batch_norm_legit_no_training_max_pool2d_with_indices_relu_8,"ax",@progbits
	.align	128
        .global         triton_poi_fused__native_batch_norm_legit_no_training_max_pool2d_with_indices_relu_8
        .type           triton_poi_fused__native_batch_norm_legit_no_training_max_pool2d_with_indices_relu_8,@function
        .size           triton_poi_fused__native_batch_norm_legit_no_training_max_pool2d_with_indices_relu_8,(.L_x_1 - triton_poi_fused__native_batch_norm_legit_no_training_max_pool2d_with_indices_relu_8)
        .other          triton_poi_fused__native_batch_norm_legit_no_training_max_pool2d_with_indices_relu_8,@"STO_CUDA_ENTRY STV_DEFAULT"
triton_poi_fused__native_batch_norm_legit_no_training_max_pool2d_with_indices_relu_8:
.text.triton_poi_fused__native_batch_norm_legit_no_training_max_pool2d_with_indices_relu_8:
[----:B------:R-:W0:Y:S02]  /*0000*/  LDC R1, c[0x0][0x28] ;  /* 0x00000a00ff017b82 */ /* 0x000e240000000800 */
[----:B------:R-:W1:Y:S01]  /*0010*/  S2R R0, SR_TID.X ;  /* 0x0000000000007919 */ /* 0x000e620000002100 */
[----:B------:R-:W-:Y:S01]  /*0020*/  IMAD.MOV.U32 R2, RZ, RZ, RZ ;  /* 0x000000ffff027224 */ /* 0x000fe200078e00ff */
[----:B------:R-:W2:Y:S01]  /*0030*/  LDC.64 R24, c[0x0][0x210] ;  /* 0x00008400ff187b82 */ /* 0x000ea20000000a00 */
[----:B------:R-:W-:Y:S01]  /*0040*/  IMAD.MOV.U32 R6, RZ, RZ, RZ ;  /* 0x000000ffff067224 */ /* 0x000fe200078e00ff */
[----:B------:R-:W3:Y:S01]  /*0050*/  S2R R3, SR_CTAID.X ;  /* 0x0000000000037919 */ /* 0x000ee20000002500 */
[----:B------:R-:W-:Y:S02]  /*0060*/  CS2R R20, SRZ ;  /* 0x0000000000147805 */ /* 0x000fe4000001ff00 */
[----:B------:R-:W-:Y:S01]  /*0070*/  CS2R R22, SRZ ;  /* 0x0000000000167805 */ /* 0x000fe2000001ff00 */
[----:B------:R-:W-:Y:S01]  /*0080*/  ULDC.64 UR4, c[0x0][0x208] ;  /* 0x0000820000047ab9 */ /* 0x000fe20000000a00 */
[----:B-1----:R-:W-:Y:S01]  /*0090*/  IMAD.SHL.U32 R0, R0, 0x4, RZ ;  /* 0x0000000400007824 */ /* 0x002fe200078e00ff */
[----:B---3--:R-:W-:-:S04]  /*00a0*/  SHF.R.S32.HI R5, RZ, 0x15, R3 ;  /* 0x00000015ff057819 */ /* 0x008fc80000011403 */
[----:B------:R-:W-:Y:S02]  /*00b0*/  LOP3.LUT R0, R0, 0x1fc, RZ, 0xc0, !PT ;  /* 0x000001fc00007812 */ /* 0x000fe400078ec0ff */
[----:B------:R-:W-:-:S03]  /*00c0*/  SGXT R5, R5, 0x1 ;  /* 0x000000010505781a */ /* 0x000fc60000000200 */
[----:B------:R-:W-:-:S04]  /*00d0*/  IMAD R3, R3, 0x400, R0 ;  /* 0x0000040003037824 */ /* 0x000fc800078e0200 */
[--C-:B------:R-:W-:Y:S01]  /*00e0*/  IMAD.HI R8, R3, -0x1f8fc7e3, R2.reuse ;  /* 0xe070381d03087827 */ /* 0x100fe200078e0202 */
[----:B------:R-:W-:Y:S02]  /*00f0*/  LEA.HI R0, R5, R3, RZ, 0x6 ;  /* 0x0000000305007211 */ /* 0x000fe400078f30ff */
[C---:B------:R-:W-:Y:S01]  /*0100*/  ISETP.GE.AND P1, PT, R3.reuse, 0x14d100, PT ;  /* 0x0014d1000300780c */ /* 0x040fe20003f26270 */
[----:B------:R-:W-:Y:S01]  /*0110*/  IMAD.HI R4, R3, -0x3b3b6c9d, R2 ;  /* 0xc4c4936303047827 */ /* 0x000fe200078e0202 */
[----:B------:R-:W-:Y:S02]  /*0120*/  SHF.R.S32.HI R7, RZ, 0x6, R0 ;  /* 0x00000006ff077819 */ /* 0x000fe40000011400 */
[----:B------:R-:W-:Y:S02]  /*0130*/  SHF.R.U32.HI R9, RZ, 0x1f, R8 ;  /* 0x0000001fff097819 */ /* 0x000fe40000011608 */
[----:B------:R-:W-:Y:S01]  /*0140*/  LOP3.LUT R2, R0, 0xffffffc0, RZ, 0xc0, !PT ;  /* 0xffffffc000027812 */ /* 0x000fe200078ec0ff */
[----:B------:R-:W-:Y:S01]  /*0150*/  IMAD.HI R10, R7, -0x1f8fc7e3, R6 ;  /* 0xe070381d070a7827 */ /* 0x000fe200078e0206 */
[----:B------:R-:W-:-:S02]  /*0160*/  LEA.HI.SX32 R9, R8, R9, 0x14 ;  /* 0x0000000908097211 */ /* 0x000fc400078fa2ff */
[----:B------:R-:W-:Y:S01]  /*0170*/  SHF.R.U32.HI R11, RZ, 0x1f, R4 ;  /* 0x0000001fff0b7819 */ /* 0x000fe20000011604 */
[----:B------:R-:W-:Y:S01]  /*0180*/  IMAD.MOV.U32 R8, RZ, RZ, RZ ;  /* 0x000000ffff087224 */ /* 0x000fe200078e00ff */
[----:B------:R-:W-:Y:S01]  /*0190*/  SHF.R.U32.HI R13, RZ, 0x1f, R10 ;  /* 0x0000001fff0d7819 */ /* 0x000fe2000001160a */
[----:B------:R-:W-:Y:S01]  /*01a0*/  IMAD.IADD R0, R3, 0x1, -R2 ;  /* 0x0000000103007824 */ /* 0x000fe200078e0a02 */
[----:B------:R-:W-:Y:S01]  /*01b0*/  LEA.HI.SX32 R11, R4, R11, 0xe ;  /* 0x0000000b040b7211 */ /* 0x000fe200078f72ff */
[----:B------:R-:W-:Y:S01]  /*01c0*/  IMAD.HI R6, R9, -0x1f8fc7e3, R8 ;  /* 0xe070381d09067827 */ /* 0x000fe200078e0208 */
[----:B------:R-:W-:-:S03]  /*01d0*/  LEA.HI R15, R10, R13, RZ, 0x1a ;  /* 0x0000000d0a0f7211 */ /* 0x000fc600078fd0ff */
[----:B------:R-:W-:Y:S01]  /*01e0*/  IMAD R2, R11, 0x151a40, R0 ;  /* 0x00151a400b027824 */ /* 0x000fe200078e0200 */
[----:B------:R-:W-:Y:S01]  /*01f0*/  SHF.R.U32.HI R13, RZ, 0x1f, R6 ;  /* 0x0000001fff0d7819 */ /* 0x000fe20000011606 */
[----:B------:R-:W-:-:S03]  /*0200*/  IMAD R15, R15, -0x49, R7 ;  /* 0xffffffb70f0f7824 */ /* 0x000fc600078e0207 */
[----:B------:R-:W-:Y:S01]  /*0210*/  LEA.HI R13, R6, R13, RZ, 0x1a ;  /* 0x0000000d060d7211 */ /* 0x000fe200078fd0ff */
[----:B------:R-:W-:Y:S02]  /*0220*/  IMAD R15, R15, 0x80, R2 ;  /* 0x000000800f0f7824 */ /* 0x000fe400078e0202 */
[----:B------:R-:W-:Y:S02]  /*0230*/  VIADD R7, R3, 0x200 ;  /* 0x0000020003077836 */ /* 0x000fe40000000000 */
[----:B------:R-:W-:Y:S01]  /*0240*/  IMAD R2, R13, -0x49, R9 ;  /* 0xffffffb70d027824 */ /* 0x000fe200078e0209 */
[----:B------:R-:W-:Y:S01]  /*0250*/  CS2R R12, SRZ ;  /* 0x00000000000c7805 */ /* 0x000fe2000001ff00 */
[----:B------:R-:W-:Y:S01]  /*0260*/  IMAD.MOV.U32 R6, RZ, RZ, RZ ;  /* 0x000000ffff067224 */ /* 0x000fe200078e00ff */
[----:B------:R-:W-:Y:S01]  /*0270*/  LEA.HI R5, R5, R7, RZ, 0x6 ;  /* 0x0000000705057211 */ /* 0x000fe200078f30ff */
[----:B------:R-:W-:Y:S01]  /*0280*/  IMAD R2, R2, 0x4980, R15 ;  /* 0x0000498002027824 */ /* 0x000fe200078e020f */
[----:B------:R-:W-:Y:S01]  /*0290*/  CS2R R14, SRZ ;  /* 0x00000000000e7805 */ /* 0x000fe2000001ff00 */
[----:B------:R-:W-:Y:S01]  /*02a0*/  IMAD.HI R16, R7, -0x1f8fc7e3, R6 ;  /* 0xe070381d07107827 */ /* 0x000fe200078e0206 */
[----:B------:R-:W-:-:S03]  /*02b0*/  SHF.R.S32.HI R5, RZ, 0x6, R5 ;  /* 0x00000006ff057819 */ /* 0x000fc60000011405 */
[----:B--2---:R-:W-:Y:S01]  /*02c0*/  IMAD.WIDE R8, R2, 0x4, R24 ;  /* 0x0000000402087825 */ /* 0x004fe200078e0218 */
[----:B------:R-:W-:-:S03]  /*02d0*/  SHF.R.U32.HI R17, RZ, 0x1f, R16 ;  /* 0x0000001fff117819 */ /* 0x000fc60000011610 */
[----:B------:R-:W-:Y:S01]  /*02e0*/  VIADD R11, R2, 0x40 ;  /* 0x00000040020b7836 */ /* 0x000fe20000000000 */
[----:B------:R1:W2:Y:S01]  /*02f0*/  @!P1 LDG.E.128 R20, desc[UR4][R8.64] ;  /* 0x0000000408149981 */ /* 0x0002a2000c1e1d00 */
[----:B------:R-:W-:Y:S02]  /*0300*/  IMAD.MOV.U32 R4, RZ, RZ, RZ ;  /* 0x000000ffff047224 */ /* 0x000fe400078e00ff */
[----:B------:R-:W-:-:S04]  /*0310*/  IMAD.WIDE R10, R11, 0x4, R24 ;  /* 0x000000040b0a7825 */ /* 0x000fc800078e0218 */
[----:B------:R-:W-:Y:S01]  /*0320*/  IMAD.HI R6, R7, -0x3b3b6c9d, R6 ;  /* 0xc4c4936307067827 */ /* 0x000fe200078e0206 */
[----:B------:R3:W2:Y:S01]  /*0330*/  @!P1 LDG.E.128 R12, desc[UR4][R10.64] ;  /* 0x000000040a0c9981 */ /* 0x0006a2000c1e1d00 */
[----:B-1----:R-:W-:Y:S02]  /*0340*/  LEA.HI.SX32 R9, R16, R17, 0x14 ;  /* 0x0000001110097211 */ /* 0x002fe400078fa2ff */
[----:B------:R-:W-:-:S04]  /*0350*/  IMAD.HI R18, R5, -0x1f8fc7e3, R4 ;  /* 0xe070381d05127827 */ /* 0x000fc800078e0204 */
[----:B------:R-:W-:Y:S01]  /*0360*/  IMAD.MOV.U32 R8, RZ, RZ, RZ ;  /* 0x000000ffff087224 */ /* 0x000fe200078e00ff */
[----:B------:R-:W-:Y:S02]  /*0370*/  SHF.R.U32.HI R17, RZ, 0x1f, R18 ;  /* 0x0000001fff117819 */ /* 0x000fe40000011612 */
[----:B---3--:R-:W-:Y:S01]  /*0380*/  SHF.R.U32.HI R11, RZ, 0x1f, R6 ;  /* 0x0000001fff0b7819 */ /* 0x008fe20000011606 */
[----:B------:R-:W-:Y:S01]  /*0390*/  IMAD.HI R4, R9, -0x1f8fc7e3, R8 ;  /* 0xe070381d09047827 */ /* 0x000fe200078e0208 */
[----:B------:R-:W-:Y:S02]  /*03a0*/  LEA.HI R19, R18, R17, RZ, 0x1a ;  /* 0x0000001112137211 */ /* 0x000fe400078fd0ff */
[----:B------:R-:W-:Y:S02]  /*03b0*/  LEA.HI.SX32 R11, R6, R11, 0xe ;  /* 0x0000000b060b7211 */ /* 0x000fe400078f72ff */
[----:B------:R-:W-:Y:S01]  /*03c0*/  SHF.R.U32.HI R17, RZ, 0x1f, R4 ;  /* 0x0000001fff117819 */ /* 0x000fe20000011604 */
[----:B------:R-:W-:-:S02]  /*03d0*/  IMAD R19, R19, -0x49, R5 ;  /* 0xffffffb713137824 */ /* 0x000fc400078e0205 */
[----:B------:R-:W-:Y:S01]  /*03e0*/  IMAD R0, R11, 0x151a40, R0 ;  /* 0x00151a400b007824 */ /* 0x000fe200078e0200 */
[----:B------:R-:W-:-:S03]  /*03f0*/  LEA.HI R17, R4, R17, RZ, 0x1a ;  /* 0x0000001104117211 */ /* 0x000fc600078fd0ff */
[----:B------:R-:W-:Y:S02]  /*0400*/  IMAD R19, R19, 0x80, R0 ;  /* 0x0000008013137824 */ /* 0x000fe400078e0200 */
[----:B------:R-:W-:Y:S01]  /*0410*/  IMAD R0, R17, -0x49, R9 ;  /* 0xffffffb711007824 */ /* 0x000fe200078e0209 */
[----:B------:R-:W-:-:S03]  /*0420*/  ISETP.GE.AND P0, PT, R7, 0x14d100, PT ;  /* 0x0014d1000700780c */ /* 0x000fc60003f06270 */
[----:B------:R-:W-:Y:S01]  /*0430*/  IMAD R0, R0, 0x4980, R19 ;  /* 0x0000498000007824 */ /* 0x000fe200078e0213 */
[----:B------:R-:W-:-:S03]  /*0440*/  CS2R R10, SRZ ;  /* 0x00000000000a7805 */ /* 0x000fc6000001ff00 */
[C---:B------:R-:W-:Y:S01]  /*0450*/  VIADD R31, R0.reuse, 0x40 ;  /* 0x00000040001f7836 */ /* 0x040fe20000000000 */
[----:B------:R-:W-:Y:S01]  /*0460*/  CS2R R16, SRZ ;  /* 0x0000000000107805 */ /* 0x000fe2000001ff00 */
[----:B------:R-:W-:Y:S01]  /*0470*/  IMAD.MOV.U32 R9, RZ, RZ, RZ ;  /* 0x000000ffff097224 */ /* 0x000fe200078e00ff */
[----:B------:R-:W-:Y:S01]  /*0480*/  CS2R R18, SRZ ;  /* 0x0000000000127805 */ /* 0x000fe2000001ff00 */
[----:B------:R-:W-:-:S04]  /*0490*/  IMAD.WIDE R28, R0, 0x4, R24 ;  /* 0x00000004001c7825 */ /* 0x000fc800078e0218 */
[--C-:B------:R-:W-:Y:S01]  /*04a0*/  IMAD.WIDE R30, R31, 0x4, R24.reuse ;  /* 0x000000041f1e7825 */ /* 0x100fe200078e0218 */
[----:B------:R-:W3:Y:S04]  /*04b0*/  @!P0 LDG.E.128 R8, desc[UR4][R28.64] ;  /* 0x000000041c088981 */ /* 0x000ee8000c1e1d00 */
[----:B------:R-:W3:Y:S01]  /*04c0*/  @!P0 LDG.E.128 R16, desc[UR4][R30.64] ;  /* 0x000000041e108981 */ /* 0x000ee2000c1e1d00 */
[----:B------:R-:W-:Y:S01]  /*04d0*/  VIADD R27, R2, 0x80 ;  /* 0x00000080021b7836 */ /* 0x000fe20000000000 */
[----:B------:R-:W-:Y:S02]  /*04e0*/  CS2R R4, SRZ ;  /* 0x0000000000047805 */ /* 0x000fe4000001ff00 */
[----:B------:R-:W-:Y:S01]  /*04f0*/  CS2R R6, SRZ ;  /* 0x0000000000067805 */ /* 0x000fe2000001ff00 */
[----:B------:R-:W-:-:S05]  /*0500*/  IMAD.WIDE R26, R27, 0x4, R24 ;  /* 0x000000041b1a7825 */ /* 0x000fca00078e0218 */
[----:B------:R1:W4:Y:S02]  /*0510*/  @!P1 LDG.E.128 R4, desc[UR4][R26.64] ;  /* 0x000000041a049981 */ /* 0x000324000c1e1d00 */
[----:B-1----:R-:W-:-:S04]  /*0520*/  VIADD R27, R0, 0x80 ;  /* 0x00000080001b7836 */ /* 0x002fc80000000000 */
[----:B------:R-:W-:Y:S01]  /*0530*/  IMAD.WIDE R26, R27, 0x4, R24 ;  /* 0x000000041b1a7825 */ /* 0x000fe200078e0218 */
[C---:B--2---:R-:W-:Y:S02]  /*0540*/  FSETP.GT.AND P2, PT, R12.reuse, R20, PT ;  /* 0x000000140c00720b */ /* 0x044fe40003f44000 */
[C---:B------:R-:W-:Y:S02]  /*0550*/  FSETP.GT.AND P5, PT, R13.reuse, R21, PT ;  /* 0x000000150d00720b */ /* 0x040fe40003fa4000 */
[----:B------:R-:W-:Y:S02]  /*0560*/  FSETP.NAN.AND P3, PT, R12, R12, PT ;  /* 0x0000000c0c00720b */ /* 0x000fe40003f68000 */
[----:B------:R-:W-:Y:S02]  /*0570*/  FSETP.GT.AND P4, PT, R14, R22, PT ;  /* 0x000000160e00720b */ /* 0x000fe40003f84000 */
[----:B------:R-:W-:-:S05]  /*0580*/  FSETP.NAN.AND P6, PT, R13, R13, PT ;  /* 0x0000000d0d00720b */ /* 0x000fca0003fc8000 */
[----:B------:R-:W-:Y:S02]  /*0590*/  @!P2 FSEL R12, R12, R20, P3 ;  /* 0x000000140c0ca208 */ /* 0x000fe40001800000 */
[----:B------:R-:W-:Y:S02]  /*05a0*/  FSETP.GT.AND P2, PT, R15, R23, PT ;  /* 0x000000170f00720b */ /* 0x000fe40003f44000 */
[----:B------:R-:W-:Y:S02]  /*05b0*/  @!P5 FSEL R13, R13, R21, P6 ;  /* 0x000000150d0dd208 */ /* 0x000fe40003000000 */
[----:B------:R-:W-:-:S04]  /*05c0*/  FSETP.NAN.AND P5, PT, R14, R14, PT ;  /* 0x0000000e0e00720b */ /* 0x000fc80003fa8000 */
[----:B------:R-:W-:Y:S02]  /*05d0*/  @!P4 FSEL R14, R14, R22, P5 ;  /* 0x000000160e0ec208 */ /* 0x000fe40002800000 */
[C---:B------:R-:W-:Y:S02]  /*05e0*/  FSETP.NAN.AND P4, PT, R15.reuse, R15, PT ;  /* 0x0000000f0f00720b */ /* 0x040fe40003f88000 */
[----:B------:R-:W-:Y:S02]  /*05f0*/  CS2R R20, SRZ ;  /* 0x0000000000147805 */ /* 0x000fe4000001ff00 */
[----:B------:R-:W-:Y:S02]  /*0600*/  @!P2 FSEL R15, R15, R23, P4 ;  /* 0x000000170f0fa208 */ /* 0x000fe40002000000 */
[----:B------:R-:W-:-:S06]  /*0610*/  CS2R R22, SRZ ;  /* 0x0000000000167805 */ /* 0x000fcc000001ff00 */
[----:B------:R1:W2:Y:S01]  /*0620*/  @!P0 LDG.E.128 R20, desc[UR4][R26.64] ;  /* 0x000000041a148981 */ /* 0x0002a2000c1e1d00 */
[C---:B---3--:R-:W-:Y:S02]  /*0630*/  FSETP.GT.AND P3, PT, R16.reuse, R8, PT ;  /* 0x000000081000720b */ /* 0x048fe40003f64000 */
[----:B------:R-:W-:Y:S02]  /*0640*/  FSETP.NAN.AND P5, PT, R16, R16, PT ;  /* 0x000000101000720b */ /* 0x000fe40003fa8000 */
[----:B------:R-:W-:-:S09]  /*0650*/  FSETP.GT.AND P4, PT, R18, R10, PT ;  /* 0x0000000a1200720b */ /* 0x000fd20003f84000 */
[----:B------:R-:W-:Y:S02]  /*0660*/  @!P3 FSEL R16, R16, R8, P5 ;  /* 0x000000081010b208 */ /* 0x000fe40002800000 */
[C---:B------:R-:W-:Y:S02]  /*0670*/  FSETP.GT.AND P5, PT, R17.reuse, R9, PT ;  /* 0x000000091100720b */ /* 0x040fe40003fa4000 */
[----:B------:R-:W-:Y:S02]  /*0680*/  FSETP.NAN.AND P6, PT, R17, R17, PT ;  /* 0x000000111100720b */ /* 0x000fe40003fc8000 */
[----:B------:R-:W-:Y:S01]  /*0690*/  FSETP.GT.AND P2, PT, R19, R11, PT ;  /* 0x0000000b1300720b */ /* 0x000fe20003f44000 */
[----:B-1----:R-:W-:-:S08]  /*06a0*/  VIADD R27, R2, 0x24c0 ;  /* 0x000024c0021b7836 */ /* 0x002fd00000000000 */
[----:B------:R-:W-:Y:S02]  /*06b0*/  @!P5 FSEL R17, R17, R9, P6 ;  /* 0x000000091111d208 */ /* 0x000fe40003000000 */
[----:B------:R-:W-:-:S04]  /*06c0*/  FSETP.NAN.AND P5, PT, R18, R18, PT ;  /* 0x000000121200720b */ /* 0x000fc80003fa8000 */
[----:B------:R-:W-:Y:S02]  /*06d0*/  @!P4 FSEL R18, R18, R10, P5 ;  /* 0x0000000a1212c208 */ /* 0x000fe40002800000 */
[----:B------:R-:W-:Y:S02]  /*06e0*/  FSETP.NAN.AND P4, PT, R19, R19, PT ;  /* 0x000000131300720b */ /* 0x000fe40003f88000 */
[----:B------:R-:W-:Y:S01]  /*06f0*/  CS2R R8, SRZ ;  /* 0x0000000000087805 */ /* 0x000fe2000001ff00 */
[----:B------:R-:W-:Y:S01]  /*0700*/  IMAD.WIDE R26, R27, 0x4, R24 ;  /* 0x000000041b1a7825 */ /* 0x000fe200078e0218 */
[----:B------:R-:W-:Y:S02]  /*0710*/  @!P2 FSEL R19, R19, R11, P4 ;  /* 0x0000000b1313a208 */ /* 0x000fe40002000000 */
[----:B------:R-:W-:Y:S02]  /*0720*/  CS2R R10, SRZ ;  /* 0x00000000000a7805 */ /* 0x000fe4000001ff00 */
[----:B----4-:R-:W-:-:S04]  /*0730*/  FSETP.NAN.AND P3, PT, R4, R4, PT ;  /* 0x000000040400720b */ /* 0x010fc80003f68000 */
[----:B------:R1:W3:Y:S01]  /*0740*/  @!P1 LDG.E.128 R8, desc[UR4][R26.64] ;  /* 0x000000041a089981 */ /* 0x0002e2000c1e1d00 */
[----:B------:R-:W-:-:S08]  /*0750*/  FSETP.GEU.AND P5, PT, R12, R4, PT ;  /* 0x000000040c00720b */ /* 0x000fd00003fae000 */
[----:B------:R-:W-:Y:S02]  /*0760*/  @!P3 FSEL R4, R4, R12, !P5 ;  /* 0x0000000c0404b208 */ /* 0x000fe40006800000 */
[-C--:B------:R-:W-:Y:S02]  /*0770*/  FSETP.NAN.AND P5, PT, R5, R5.reuse, PT ;  /* 0x000000050500720b */ /* 0x080fe40003fa8000 */
[----:B------:R-:W-:Y:S02]  /*0780*/  FSETP.NAN.AND P4, PT, R6, R6, PT ;  /* 0x000000060600720b */ /* 0x000fe40003f88000 */
[----:B------:R-:W-:Y:S02]  /*0790*/  FSETP.GEU.AND P6, PT, R13, R5, PT ;  /* 0x000000050d00720b */ /* 0x000fe40003fce000 */
[----:B------:R-:W-:-:S07]  /*07a0*/  FSETP.NAN.AND P2, PT, R7, R7, PT ;  /* 0x000000070700720b */ /* 0x000fce0003f48000 */
[----:B------:R-:W-:Y:S02]  /*07b0*/  @!P5 FSEL R5, R5, R13, !P6 ;  /* 0x0000000d0505d208 */ /* 0x000fe40007000000 */
[----:B------:R-:W-:Y:S01]  /*07c0*/  FSETP.GEU.AND P5, PT, R14, R6, PT ;  /* 0x000000060e00720b */ /* 0x000fe20003fae000 */
[----:B-1----:R-:W-:-:S03]  /*07d0*/  VIADD R27, R0, 0x24c0 ;  /* 0x000024c0001b7836 */ /* 0x002fc60000000000 */
[----:B------:R-:W-:Y:S02]  /*07e0*/  @!P4 FSEL R6, R6, R14, !P5 ;  /* 0x0000000e0606c208 */ /* 0x000fe40006800000 */
[----:B------:R-:W-:Y:S02]  /*07f0*/  FSETP.GEU.AND P4, PT, R15, R7, PT ;  /* 0x000000070f00720b */ /* 0x000fe40003f8e000 */
[----:B------:R-:W-:Y:S01]  /*0800*/  CS2R R12, SRZ ;  /* 0x00000000000c7805 */ /* 0x000fe2000001ff00 */
[----:B------:R-:W-:Y:S01]  /*0810*/  IMAD.WIDE R26, R27, 0x4, R24 ;  /* 0x000000041b1a7825 */ /* 0x000fe200078e0218 */
[----:B------:R-:W-:Y:S02]  /*0820*/  @!P2 FSEL R7, R7, R15, !P4 ;  /* 0x0000000f0707a208 */ /* 0x000fe40006000000 */
[----:B------:R-:W-:-:S06]  /*0830*/  CS2R R14, SRZ ;  /* 0x00000000000e7805 */ /* 0x000fcc000001ff00 */
[----:B------:R1:W4:Y:S02]  /*0840*/  @!P0 LDG.E.128 R12, desc[UR4][R26.64] ;  /* 0x000000041a0c8981 */ /* 0x000324000c1e1d00 */
[----:B-1----:R-:W-:-:S04]  /*0850*/  VIADD R27, R2, 0x2500 ;  /* 0x00002500021b7836 */ /* 0x002fc80000000000 */
[----:B------:R-:W-:Y:S01]  /*0860*/  IMAD.WIDE R26, R27, 0x4, R24 ;  /* 0x000000041b1a7825 */ /* 0x000fe200078e0218 */
[-C--:B--2---:R-:W-:Y:S02]  /*0870*/  FSETP.NAN.AND P3, PT, R20, R20.reuse, PT ;  /* 0x000000141400720b */ /* 0x084fe40003f68000 */
[----:B------:R-:W-:Y:S02]  /*0880*/  FSETP.GEU.AND P5, PT, R16, R20, PT ;  /* 0x000000141000720b */ /* 0x000fe40003fae000 */
[----:B------:R-:W-:-:S09]  /*0890*/  FSETP.NAN.AND P4, PT, R22, R22, PT ;  /* 0x000000161600720b */ /* 0x000fd20003f88000 */
[----:B------:R-:W-:Y:S02]  /*08a0*/  @!P3 FSEL R20, R20, R16, !P5 ;  /* 0x000000101414b208 */ /* 0x000fe40006800000 */
[-C--:B------:R-:W-:Y:S02]  /*08b0*/  FSETP.NAN.AND P5, PT, R21, R21.reuse, PT ;  /* 0x000000151500720b */ /* 0x080fe40003fa8000 */
[----:B------:R-:W-:Y:S02]  /*08c0*/  FSETP.GEU.AND P6, PT, R17, R21, PT ;  /* 0x000000151100720b */ /* 0x000fe40003fce000 */
[----:B------:R-:W-:-:S09]  /*08d0*/  FSETP.NAN.AND P2, PT, R23, R23, PT ;  /* 0x000000171700720b */ /* 0x000fd20003f48000 */
[----:B------:R-:W-:Y:S02]  /*08e0*/  @!P5 FSEL R21, R21, R17, !P6 ;  /* 0x000000111515d208 */ /* 0x000fe40007000000 */
[----:B------:R-:W-:-:S04]  /*08f0*/  FSETP.GEU.AND P5, PT, R18, R22, PT ;  /* 0x000000161200720b */ /* 0x000fc80003fae000 */
[----:B------:R-:W-:Y:S02]  /*0900*/  @!P4 FSEL R22, R22, R18, !P5 ;  /* 0x000000121616c208 */ /* 0x000fe40006800000 */
[----:B------:R-:W-:Y:S02]  /*0910*/  FSETP.GEU.AND P4, PT, R19, R23, PT ;  /* 0x000000171300720b */ /* 0x000fe40003f8e000 */
[----:B------:R-:W-:Y:S02]  /*0920*/  CS2R R16, SRZ ;  /* 0x0000000000107805 */ /* 0x000fe4000001ff00 */
[----:B------:R-:W-:Y:S02]  /*0930*/  @!P2 FSEL R23, R23, R19, !P4 ;  /* 0x000000131717a208 */ /* 0x000fe40006000000 */
[----:B------:R-:W-:-:S06]  /*0940*/  CS2R R18, SRZ ;  /* 0x0000000000127805 */ /* 0x000fcc000001ff00 */
[----:B------:R1:W2:Y:S01]  /*0950*/  @!P1 LDG.E.128 R16, desc[UR4][R26.64] ;  /* 0x000000041a109981 */ /* 0x0002a2000c1e1d00 */
[-C--:B---3--:R-:W-:Y:S02]  /*0960*/  FSETP.NAN.AND P3, PT, R8, R8.reuse, PT ;  /* 0x000000080800720b */ /* 0x088fe40003f68000 */
[----:B------:R-:W-:Y:S02]  /*0970*/  FSETP.GEU.AND P5, PT, R4, R8, PT ;  /* 0x000000080400720b */ /* 0x000fe40003fae000 */
[----:B------:R-:W-:-:S09]  /*0980*/  FSETP.NAN.AND P4, PT, R10, R10, PT ;  /* 0x0000000a0a00720b */ /* 0x000fd20003f88000 */
[----:B------:R-:W-:Y:S02]  /*0990*/  @!P3 FSEL R8, R8, R4, !P5 ;  /* 0x000000040808b208 */ /* 0x000fe40006800000 */
[-C--:B------:R-:W-:Y:S02]  /*09a0*/  FSETP.NAN.AND P5, PT, R9, R9.reuse, PT ;  /* 0x000000090900720b */ /* 0x080fe40003fa8000 */
[----:B------:R-:W-:Y:S02]  /*09b0*/  FSETP.GEU.AND P6, PT, R5, R9, PT ;  /* 0x000000090500720b */ /* 0x000fe40003fce000 */
[----:B------:R-:W-:Y:S01]  /*09c0*/  FSETP.NAN.AND P2, PT, R11, R11, PT ;  /* 0x0000000b0b00720b */ /* 0x000fe20003f48000 */
[----:B-1----:R-:W-:-:S08]  /*09d0*/  VIADD R27, R0, 0x2500 ;  /* 0x00002500001b7836 */ /* 0x002fd00000000000 */
[----:B------:R-:W-:Y:S02]  /*09e0*/  @!P5 FSEL R9, R9, R5, !P6 ;  /* 0x000000050909d208 */ /* 0x000fe40007000000 */
[----:B------:R-:W-:-:S04]  /*09f0*/  FSETP.GEU.AND P5, PT, R6, R10, PT ;  /* 0x0000000a0600720b */ /* 0x000fc80003fae000 */
[----:B------:R-:W-:Y:S02]  /*0a00*/  @!P4 FSEL R10, R10, R6, !P5 ;  /* 0x000000060a0ac208 */ /* 0x000fe40006800000 */
[----:B------:R-:W-:Y:S02]  /*0a10*/  FSETP.GEU.AND P4, PT, R7, R11, PT ;  /* 0x0000000b0700720b */ /* 0x000fe40003f8e000 */
[----:B------:R-:W-:Y:S01]  /*0a20*/  CS2R R4, SRZ ;  /* 0x0000000000047805 */ /* 0x000fe2000001ff00 */
[----:B------:R-:W-:Y:S01]  /*0a30*/  IMAD.WIDE R26, R27, 0x4, R24 ;  /* 0x000000041b1a7825 */ /* 0x000fe200078e0218 */
[----:B------:R-:W-:Y:S02]  /*0a40*/  @!P2 FSEL R11, R11, R7, !P4 ;  /* 0x000000070b0ba208 */ /* 0x000fe40006000000 */
        /* <DEDUP_REMOVED lines=71> */
[----:B------:R-:W-:-:S04]  /*0ec0*/  IMAD.WIDE R26, R27, 0x4, R24 ;  /* 0x000000041b1a7825 */ /* 0x000fc800078e0218 */
[----:B------:R-:W-:Y:S02]  /*0ed0*/  VIADD R31, R2, 0x4a00 ;  /* 0x00004a00021f7836 */ /* 0x000fe40000000000 */
[----:B------:R-:W-:Y:S02]  /*0ee0*/  VIADD R29, R0, 0x4a00 ;  /* 0x00004a00001d7836 */ /* 0x000fe40000000000 */
[----:B------:R-:W-:-:S04]  /*0ef0*/  IMAD.WIDE R30, R31, 0x4, R24 ;  /* 0x000000041f1e7825 */ /* 0x000fc800078e0218 */
        /* <DEDUP_REMOVED lines=32> */
[----:B----4-:R-:W-:-:S02]  /*1100*/  FSETP.NAN.AND P3, PT, R16, R16, PT ;  /* 0x000000101000720b */ /* 0x010fc40003f68000 */
[-C--:B------:R-:W-:Y:S02]  /*1110*/  FSETP.NAN.AND P2, PT, R17, R17.reuse, PT ;  /* 0x000000111100720b */ /* 0x080fe40003f48000 */
[----:B------:R1:W3:Y:S01]  /*1120*/  @!P0 LDG.E.128 R20, desc[UR4][R26.64] ;  /* 0x000000041a148981 */ /* 0x0002e2000c1e1d00 */
[----:B------:R-:W-:Y:S02]  /*1130*/  FSETP.GEU.AND P5, PT, R8, R16, PT ;  /* 0x000000100800720b */ /* 0x000fe40003fae000 */
[----:B------:R-:W-:Y:S02]  /*1140*/  CS2R R24, SRZ ;  /* 0x0000000000187805 */ /* 0x000fe4000001ff00 */
[----:B------:R-:W-:Y:S02]  /*1150*/  FSETP.GEU.AND P4, PT, R9, R17, PT ;  /* 0x000000110900720b */ /* 0x000fe40003f8e000 */
[----:B-1----:R-:W-:Y:S02]  /*1160*/  CS2R R26, SRZ ;  /* 0x00000000001a7805 */ /* 0x002fe4000001ff00 */
[----:B------:R-:W-:-:S02]  /*1170*/  @!P3 FSEL R16, R16, R8, !P5 ;  /* 0x000000081010b208 */ /* 0x000fc40006800000 */
[----:B------:R-:W-:Y:S02]  /*1180*/  @!P2 FSEL R17, R17, R9, !P4 ;  /* 0x000000091111a208 */ /* 0x000fe40006000000 */
[-C--:B------:R-:W-:Y:S01]  /*1190*/  FSETP.NAN.AND P3, PT, R18, R18.reuse, PT ;  /* 0x000000121200720b */ /* 0x080fe20003f68000 */
[----:B------:R-:W4:Y:S01]  /*11a0*/  @!P1 LDG.E.128 R24, desc[UR4][R30.64] ;  /* 0x000000041e189981 */ /* 0x000f22000c1e1d00 */
[-C--:B------:R-:W-:Y:S02]  /*11b0*/  FSETP.NAN.AND P2, PT, R19, R19.reuse, PT ;  /* 0x000000131300720b */ /* 0x080fe40003f48000 */
[----:B------:R-:W-:Y:S02]  /*11c0*/  FSETP.GEU.AND P5, PT, R10, R18, PT ;  /* 0x000000120a00720b */ /* 0x000fe40003fae000 */
[----:B------:R-:W-:Y:S02]  /*11d0*/  FSETP.GEU.AND P4, PT, R11, R19, PT ;  /* 0x000000130b00720b */ /* 0x000fe40003f8e000 */
[----:B------:R-:W-:-:S05]  /*11e0*/  CS2R R8, SRZ ;  /* 0x0000000000087805 */ /* 0x000fca000001ff00 */
[----:B------:R-:W-:Y:S02]  /*11f0*/  @!P3 FSEL R18, R18, R10, !P5 ;  /* 0x0000000a1212b208 */ /* 0x000fe40006800000 */
[----:B------:R-:W-:Y:S02]  /*1200*/  @!P2 FSEL R19, R19, R11, !P4 ;  /* 0x0000000b1313a208 */ /* 0x000fe40006000000 */
[----:B------:R-:W-:-:S06]  /*1210*/  CS2R R10, SRZ ;  /* 0x00000000000a7805 */ /* 0x000fcc000001ff00 */
[----:B------:R-:W5:Y:S01]  /*1220*/  @!P0 LDG.E.128 R8, desc[UR4][R28.64] ;  /* 0x000000041c088981 */ /* 0x000f62000c1e1d00 */
[-C--:B--2---:R-:W-:Y:S02]  /*1230*/  FSETP.NAN.AND P3, PT, R4, R4.reuse, PT ;  /* 0x000000040400720b */ /* 0x084fe40003f68000 */
[----:B------:R-:W-:Y:S02]  /*1240*/  FSETP.GEU.AND P5, PT, R12, R4, PT ;  /* 0x000000040c00720b */ /* 0x000fe40003fae000 */
[----:B------:R-:W-:Y:S02]  /*1250*/  FSETP.NAN.AND P2, PT, R5, R5, PT ;  /* 0x000000050500720b */ /* 0x000fe40003f48000 */
[----:B------:R-:W-:-:S07]  /*1260*/  FSETP.NAN.AND P4, PT, R7, R7, PT ;  /* 0x000000070700720b */ /* 0x000fce0003f88000 */
[----:B------:R-:W-:Y:S02]  /*1270*/  @!P3 FSEL R4, R4, R12, !P5 ;  /* 0x0000000c0404b208 */ /* 0x000fe40006800000 */
[-C--:B------:R-:W-:Y:S02]  /*1280*/  FSETP.NAN.AND P3, PT, R6, R6.reuse, PT ;  /* 0x000000060600720b */ /* 0x080fe40003f68000 */
[----:B------:R-:W-:Y:S02]  /*1290*/  FSETP.GEU.AND P6, PT, R13, R5, PT ;  /* 0x000000050d00720b */ /* 0x000fe40003fce000 */
[----:B------:R-:W-:Y:S02]  /*12a0*/  FSETP.GEU.AND P5, PT, R14, R6, PT ;  /* 0x000000060e00720b */ /* 0x000fe40003fae000 */
[----:B------:R-:W-:Y:S02]  /*12b0*/  @!P2 FSEL R5, R5, R13, !P6 ;  /* 0x0000000d0505a208 */ /* 0x000fe40007000000 */
[----:B------:R-:W1:Y:S05]  /*12c0*/  LDC.64 R12, c[0x0][0x218] ;  /* 0x00008600ff0c7b82 */ /* 0x000e6a0000000a00 */
[----:B------:R-:W-:-:S02]  /*12d0*/  @!P3 FSEL R6, R6, R14, !P5 ;  /* 0x0000000e0606b208 */ /* 0x000fc40006800000 */
[----:B------:R-:W-:-:S04]  /*12e0*/  FSETP.GEU.AND P5, PT, R15, R7, PT ;  /* 0x000000070f00720b */ /* 0x000fc80003fae000 */
[----:B------:R-:W-:Y:S02]  /*12f0*/  @!P4 FSEL R7, R7, R15, !P5 ;  /* 0x0000000f0707c208 */ /* 0x000fe40006800000 */
[----:B---3--:R-:W-:Y:S02]  /*1300*/  FSETP.NAN.AND P2, PT, R20, R20, PT ;  /* 0x000000141400720b */ /* 0x008fe40003f48000 */
[-C--:B------:R-:W-:Y:S02]  /*1310*/  FSETP.NAN.AND P3, PT, R21, R21.reuse, PT ;  /* 0x000000151500720b */ /* 0x080fe40003f68000 */
[----:B------:R-:W-:Y:S02]  /*1320*/  FSETP.NAN.AND P4, PT, R22, R22, PT ;  /* 0x000000161600720b */ /* 0x000fe40003f88000 */
[----:B------:R-:W-:Y:S02]  /*1330*/  FSETP.GEU.AND P6, PT, R16, R20, PT ;  /* 0x000000141000720b */ /* 0x000fe40003fce000 */
[----:B------:R-:W-:-:S05]  /*1340*/  FSETP.GEU.AND P5, PT, R17, R21, PT ;  /* 0x000000151100720b */ /* 0x000fca0003fae000 */
[----:B------:R-:W-:Y:S02]  /*1350*/  @!P2 FSEL R20, R20, R16, !P6 ;  /* 0x000000101414a208 */ /* 0x000fe40007000000 */
[----:B------:R-:W-:Y:S02]  /*1360*/  FSETP.NAN.AND P2, PT, R23, R23, PT ;  /* 0x000000171700720b */ /* 0x000fe40003f48000 */
[----:B------:R-:W-:Y:S02]  /*1370*/  @!P3 FSEL R21, R21, R17, !P5 ;  /* 0x000000111515b208 */ /* 0x000fe40006800000 */
[----:B----4-:R-:W-:Y:S02]  /*1380*/  FSETP.NAN.AND P3, PT, R24, R24, PT ;  /* 0x000000181800720b */ /* 0x010fe40003f68000 */
[----:B------:R-:W-:Y:S02]  /*1390*/  FSETP.GEU.AND P5, PT, R18, R22, PT ;  /* 0x000000161200720b */ /* 0x000fe40003fae000 */
[----:B------:R-:W-:-:S02]  /*13a0*/  FSETP.GEU.AND P6, PT, R19, R23, PT ;  /* 0x000000171300720b */ /* 0x000fc40003fce000 */
[----:B------:R-:W-:Y:S02]  /*13b0*/  @!P4 FSEL R22, R22, R18, !P5 ;  /* 0x000000121616c208 */ /* 0x000fe40006800000 */
[----:B------:R-:W-:Y:S02]  /*13c0*/  FSETP.NAN.AND P4, PT, R25, R25, PT ;  /* 0x000000191900720b */ /* 0x000fe40003f88000 */
[----:B------:R-:W-:Y:S02]  /*13d0*/  FSETP.GEU.AND P5, PT, R4, R24, PT ;  /* 0x000000180400720b */ /* 0x000fe40003fae000 */
[----:B------:R-:W-:Y:S02]  /*13e0*/  @!P2 FSEL R23, R23, R19, !P6 ;  /* 0x000000131717a208 */ /* 0x000fe40007000000 */
[----:B------:R-:W-:Y:S02]  /*13f0*/  FSETP.NAN.AND P2, PT, R26, R26, PT ;  /* 0x0000001a1a00720b */ /* 0x000fe40003f48000 */
[----:B------:R-:W-:-:S02]  /*1400*/  @!P3 SEL R24, R24, R4, !P5 ;  /* 0x000000041818b207 */ /* 0x000fc40006800000 */
[----:B------:R-:W-:Y:S02]  /*1410*/  FSETP.GEU.AND P3, PT, R5, R25, PT ;  /* 0x000000190500720b */ /* 0x000fe40003f6e000 */
[----:B------:R-:W-:Y:S02]  /*1420*/  FSETP.NAN.AND P5, PT, R27, R27, PT ;  /* 0x0000001b1b00720b */ /* 0x000fe40003fa8000 */
[----:B------:R-:W-:Y:S02]  /*1430*/  @!P4 SEL R25, R25, R5, !P3 ;  /* 0x000000051919c207 */ /* 0x000fe40005800000 */
[----:B------:R-:W-:Y:S02]  /*1440*/  FSETP.GEU.AND P4, PT, R6, R26, PT ;  /* 0x0000001a0600720b */ /* 0x000fe40003f8e000 */
[----:B-----5:R-:W-:Y:S02]  /*1450*/  FSETP.NAN.AND P3, PT, R8, R8, PT ;  /* 0x000000080800720b */ /* 0x020fe40003f68000 */
[----:B------:R-:W-:-:S02]  /*1460*/  @!P2 SEL R26, R26, R6, !P4 ;  /* 0x000000061a1aa207 */ /* 0x000fc40006000000 */
[----:B------:R-:W-:Y:S02]  /*1470*/  FSETP.GEU.AND P4, PT, R7, R27, PT ;  /* 0x0000001b0700720b */ /* 0x000fe40003f8e000 */
[----:B------:R-:W-:Y:S02]  /*1480*/  FSETP.NAN.AND P2, PT, R9, R9, PT ;  /* 0x000000090900720b */ /* 0x000fe40003f48000 */
[----:B------:R-:W-:Y:S02]  /*1490*/  @!P5 SEL R27, R27, R7, !P4 ;  /* 0x000000071b1bd207 */ /* 0x000fe40006000000 */
[----:B------:R-:W-:Y:S02]  /*14a0*/  FSETP.GEU.AND P6, PT, R20, R8, PT ;  /* 0x000000081400720b */ /* 0x000fe40003fce000 */
[----:B------:R-:W-:Y:S02]  /*14b0*/  FSETP.NAN.AND P4, PT, R10, R10, PT ;  /* 0x0000000a0a00720b */ /* 0x000fe40003f88000 */
[----:B------:R-:W-:-:S02]  /*14c0*/  FSETP.NAN.AND P5, PT, R11, R11, PT ;  /* 0x0000000b0b00720b */ /* 0x000fc40003fa8000 */
[----:B------:R-:W-:Y:S01]  /*14d0*/  @!P3 SEL R8, R8, R20, !P6 ;  /* 0x000000140808b207 */ /* 0x000fe20007000000 */
[----:B-1----:R-:W-:Y:S01]  /*14e0*/  IMAD.WIDE R2, R3, 0x4, R12 ;  /* 0x0000000403027825 */ /* 0x002fe200078e020c */
[----:B------:R-:W-:-:S04]  /*14f0*/  FSETP.GEU.AND P3, PT, R21, R9, PT ;  /* 0x000000091500720b */ /* 0x000fc80003f6e000 */
[----:B------:R-:W-:Y:S01]  /*1500*/  @!P2 SEL R9, R9, R21, !P3 ;  /* 0x000000150909a207 */ /* 0x000fe20005800000 */
[----:B------:R1:W-:Y:S01]  /*1510*/  @!P1 STG.E.128 desc[UR4][R2.64], R24 ;  /* 0x0000001802009986 */ /* 0x0003e2000c101d04 */
[----:B------:R-:W-:Y:S02]  /*1520*/  FSETP.GEU.AND P2, PT, R22, R10, PT ;  /* 0x0000000a1600720b */ /* 0x000fe40003f4e000 */
[----:B------:R-:W-:Y:S02]  /*1530*/  FSETP.GEU.AND P3, PT, R23, R11, PT ;  /* 0x0000000b1700720b */ /* 0x000fe40003f6e000 */
[----:B------:R-:W-:Y:S02]  /*1540*/  @!P4 SEL R10, R10, R22, !P2 ;  /* 0x000000160a0ac207 */ /* 0x000fe40005000000 */
[----:B------:R-:W-:Y:S01]  /*1550*/  @!P5 SEL R11, R11, R23, !P3 ;  /* 0x000000170b0bd207 */ /* 0x000fe20005800000 */
[----:B------:R-:W-:Y:S08]  /*1560*/  @P0 EXIT ;  /* 0x000000000000094d */ /* 0x000ff00003800000 */
[----:B------:R-:W-:Y:S01]  /*1570*/  STG.E.128 desc[UR4][R2.64+0x800], R8 ;  /* 0x0008000802007986 */ /* 0x000fe2000c101d04 */
[----:B------:R-:W-:Y:S05]  /*1580*/  EXIT ;  /* 0x000000000000794d */ /* 0x000fea0003800000 */
.L_x_0:
[----:B------:R-:W-:-:S00]  /*1590*/  BRA `(.L_x_0) ;  /* 0xfffffffc00fc7947 */ /* 0x000fc0000383ffff */
[----:B------:R-:W-:-:S00]  /*15a0*/  NOP ;  /* 0x0000000000007918 */ /* 0x000fc00000000000 */
        /* <DEDUP_REMOVED lines=13> */
.L_x_1:


//--------------------- .nv.constant0.triton_poi_fused__native_batch_norm_legit_no_training_max_pool2d_with_indices_relu_8 --------------------------
	.section	.nv.constant0.triton_poi_fused__native_batch_norm_legit_no_training_max_pool2d_with_indices_relu_8,"a",@progbits
	.sectionflags	@""
	.align	4
.nv.constant0.triton_poi_fused__native_batch_norm_legit_no_training_max_pool2d_with_indices_relu_8:
	.zero		548
